//
// Generated by NVIDIA NVVM Compiler
//
// Compiler Build ID: CL-36424714
// Cuda compilation tools, release 13.0, V13.0.88
// Based on NVVM 20.0.0
//

.version 9.0
.target sm_100
.address_size 64

	// .globl	_Z9stencil1DPiS_
.const .align 4 .b8 d_weights[20];

.visible .entry _Z9stencil1DPiS_(
	.param .u64 .ptr .align 1 _Z9stencil1DPiS__param_0,
	.param .u64 .ptr .align 1 _Z9stencil1DPiS__param_1
)
{
	.reg .pred 	%p<6>;
	.reg .b32 	%r<30>;
	.reg .b64 	%rd<13>;

	ld.param.u64 	%rd4, [_Z9stencil1DPiS__param_0];
	ld.param.u64 	%rd3, [_Z9stencil1DPiS__param_1];
	cvta.to.global.u64 	%rd1, %rd4;
	mov.u32 	%r1, %tid.x;
	add.s32 	%r2, %r1, -2;
	setp.gt.u32 	%p1, %r2, 7;
	mov.b32 	%r26, 0;
	@%p1 bra 	$L__BB0_2;
	ld.const.u32 	%r15, [d_weights];
	mul.wide.u32 	%rd5, %r2, 4;
	add.s64 	%rd6, %rd1, %rd5;
	ld.global.u32 	%r16, [%rd6];
	mul.lo.s32 	%r26, %r16, %r15;
$L__BB0_2:
	add.s32 	%r5, %r1, -1;
	setp.gt.u32 	%p2, %r5, 7;
	@%p2 bra 	$L__BB0_4;
	ld.const.u32 	%r17, [d_weights+4];
	mul.wide.u32 	%rd7, %r5, 4;
	add.s64 	%rd8, %rd1, %rd7;
	ld.global.u32 	%r18, [%rd8];
	mad.lo.s32 	%r26, %r18, %r17, %r26;
$L__BB0_4:
	setp.gt.u32 	%p3, %r1, 7;
	mul.wide.u32 	%rd9, %r1, 4;
	add.s64 	%rd2, %rd1, %rd9;
	@%p3 bra 	$L__BB0_6;
	ld.const.u32 	%r19, [d_weights+8];
	ld.global.u32 	%r20, [%rd2];
	mad.lo.s32 	%r26, %r20, %r19, %r26;
$L__BB0_6:
	setp.gt.u32 	%p4, %r1, 6;
	@%p4 bra 	$L__BB0_8;
	ld.const.u32 	%r21, [d_weights+12];
	ld.global.u32 	%r22, [%rd2+4];
	mad.lo.s32 	%r26, %r22, %r21, %r26;
$L__BB0_8:
	setp.gt.u32 	%p5, %r1, 5;
	@%p5 bra 	$L__BB0_10;
	ld.const.u32 	%r23, [d_weights+16];
	ld.global.u32 	%r24, [%rd2+8];
	mad.lo.s32 	%r26, %r24, %r23, %r26;
$L__BB0_10:
	cvta.to.global.u64 	%rd10, %rd3;
	add.s64 	%rd12, %rd10, %rd9;
	st.global.u32 	[%rd12], %r26;
	ret;

}


// ===== COMPILED SASS (sm_100) =====

	.target	sm_100

	.elftype	@"ET_EXEC"


//--------------------- .note.nv.tkinfo           --------------------------
	.section	.note.nv.tkinfo,"",@"SHT_NOTE"
	.sectionflags	@"SHF_NOTE_NV_TKINFO"
	.tkinfo
        /*0018*/ 	.word	0x00000002
        /*0030*/ 	.string	""
        /*0030*/ 	.string	"ptxas"
        /*0030*/ 	.string	"Cuda compilation tools, release 13.0, V13.0.88"
        /*0030*/ 	.string	"Build cuda_13.0.r13.0/compiler.36424714_0"
        /*0030*/ 	.string	"-arch sm_100 -m 64 "



//--------------------- .note.nv.cuinfo           --------------------------
	.section	.note.nv.cuinfo,"",@"SHT_NOTE"
	.sectionflags	@"SHF_NOTE_NV_CUINFO"
        /*0018*/ 	.short	0x0002
        /*001a*/ 	.short	0x0064
        /*001c*/ 	.short	0x0082
	.zero		2


//--------------------- .nv.info                  --------------------------
	.section	.nv.info,"",@"SHT_CUDA_INFO"
	.align	4


	//----- nvinfo : EIATTR_REGCOUNT
	.align		4
        /*0000*/ 	.byte	0x04, 0x2f
        /*0002*/ 	.short	(.L_2 - .L_1)
	.align		4
.L_1:
        /*0004*/ 	.word	index@(_Z9stencil1DPiS_)
        /*0008*/ 	.word	0x00000014


	//----- nvinfo : EIATTR_FRAME_SIZE
	.align		4
.L_2:
        /*000c*/ 	.byte	0x04, 0x11
        /*000e*/ 	.short	(.L_4 - .L_3)
	.align		4
.L_3:
        /*0010*/ 	.word	index@(_Z9stencil1DPiS_)
        /*0014*/ 	.word	0x00000000


	//----- nvinfo : EIATTR_MIN_STACK_SIZE
	.align		4
.L_4:
        /*0018*/ 	.byte	0x04, 0x12
        /*001a*/ 	.short	(.L_6 - .L_5)
	.align		4
.L_5:
        /*001c*/ 	.word	index@(_Z9stencil1DPiS_)
        /*0020*/ 	.word	0x00000000
.L_6:


//--------------------- .nv.compat                --------------------------
	.section	.nv.compat,"",@"SHT_CUDA_COMPAT_INFO"
	.align	4
        /*0000*/ 	.byte	0x02, 0x09, 0x00, 0x00, 0x02, 0x02, 0x01, 0x00, 0x02, 0x05, 0x05, 0x00, 0x03, 0x07, 0x01, 0x01
        /*0010*/ 	.byte	0x02, 0x03, 0x00, 0x00, 0x02, 0x06, 0x01, 0x00, 0x04, 0x0b, 0x08, 0x00, 0x09, 0x00, 0x00, 0x00
        /*0020*/ 	.byte	0x00, 0x00, 0x00, 0x00


//--------------------- .nv.info._Z9stencil1DPiS_ --------------------------
	.section	.nv.info._Z9stencil1DPiS_,"",@"SHT_CUDA_INFO"
	.sectionflags	@""
	.align	4


	//----- nvinfo : EIATTR_CUDA_API_VERSION
	.align		4
        /*0000*/ 	.byte	0x04, 0x37
        /*0002*/ 	.short	(.L_8 - .L_7)
.L_7:
        /*0004*/ 	.word	0x00000082


	//----- nvinfo : EIATTR_KPARAM_INFO
	.align		4
.L_8:
        /*0008*/ 	.byte	0x04, 0x17
        /*000a*/ 	.short	(.L_10 - .L_9)
.L_9:
        /*000c*/ 	.word	0x00000000
        /*0010*/ 	.short	0x0001
        /*0012*/ 	.short	0x0008
        /*0014*/ 	.byte	0x00, 0xf5, 0x21, 0x00


	//----- nvinfo : EIATTR_KPARAM_INFO
	.align		4
.L_10:
        /*0018*/ 	.byte	0x04, 0x17
        /*001a*/ 	.short	(.L_12 - .L_11)
.L_11:
        /*001c*/ 	.word	0x00000000
        /*0020*/ 	.short	0x0000
        /*0022*/ 	.short	0x0000
        /*0024*/ 	.byte	0x00, 0xf5, 0x21, 0x00


	//----- nvinfo : EIATTR_SPARSE_MMA_MASK
	.align		4
.L_12:
        /*0028*/ 	.byte	0x03, 0x50
        /*002a*/ 	.short	0x0000


	//----- nvinfo : EIATTR_MAXREG_COUNT
	.align		4
        /*002c*/ 	.byte	0x03, 0x1b
        /*002e*/ 	.short	0x00ff


	//----- nvinfo : EIATTR_MERCURY_ISA_VERSION
	.align		4
        /*0030*/ 	.byte	0x03, 0x5f
        /*0032*/ 	.short	0x0101


	//----- nvinfo : EIATTR_VRC_CTA_INIT_COUNT
	.align		4
        /*0034*/ 	.byte	0x02, 0x4a
	.zero		1
	.zero		1


	//----- nvinfo : EIATTR_EXIT_INSTR_OFFSETS
	.align		4
        /*0038*/ 	.byte	0x04, 0x1c
        /*003a*/ 	.short	(.L_14 - .L_13)


	//   ....[0]....
.L_13:
        /*003c*/ 	.word	0x00000210


	//----- nvinfo : EIATTR_CBANK_PARAM_SIZE
	.align		4
.L_14:
        /*0040*/ 	.byte	0x03, 0x19
        /*0042*/ 	.short	0x0010


	//----- nvinfo : EIATTR_PARAM_CBANK
	.align		4
        /*0044*/ 	.byte	0x04, 0x0a
        /*0046*/ 	.short	(.L_16 - .L_15)
	.align		4
.L_15:
        /*0048*/ 	.word	index@(.nv.constant0._Z9stencil1DPiS_)
        /*004c*/ 	.short	0x0380
        /*004e*/ 	.short	0x0010


	//----- nvinfo : EIATTR_SW_WAR
	.align		4
.L_16:
        /*0050*/ 	.byte	0x04, 0x36
        /*0052*/ 	.short	(.L_18 - .L_17)
.L_17:
        /*0054*/ 	.word	0x00000008
.L_18:


//--------------------- .nv.callgraph             --------------------------
	.section	.nv.callgraph,"",@"SHT_CUDA_CALLGRAPH"
	.align	4
	.sectionentsize	8
	.align		4
        /*0000*/ 	.word	0x00000000
	.align		4
        /*0004*/ 	.word	0xffffffff
	.align		4
        /*0008*/ 	.word	0x00000000
	.align		4
        /*000c*/ 	.word	0xfffffffe
	.align		4
        /*0010*/ 	.word	0x00000000
	.align		4
        /*0014*/ 	.word	0xfffffffd
	.align		4
        /*0018*/ 	.word	0x00000000
	.align		4
        /*001c*/ 	.word	0xfffffffc


//--------------------- .nv.constant3             --------------------------
	.section	.nv.constant3,"a",@progbits
	.align	4
.nv.constant3:
	.type		d_weights,@object
	.size		d_weights,(.L_0 - d_weights)
d_weights:
	.zero		20
.L_0:


//--------------------- .text._Z9stencil1DPiS_    --------------------------
	.section	.text._Z9stencil1DPiS_,"ax",@progbits
	.align	128
        .global         _Z9stencil1DPiS_
        .type           _Z9stencil1DPiS_,@function
        .size           _Z9stencil1DPiS_,(.L_x_1 - _Z9stencil1DPiS_)
        .other          _Z9stencil1DPiS_,@"STO_CUDA_ENTRY STV_DEFAULT"
_Z9stencil1DPiS_:
.text._Z9stencil1DPiS_:
[----:B------:R-:W-:Y:S01]  /*0000*/  LDC R1, c[0x0][0x37c] ;  /* 0x0000df00ff017b82 */ /* 0x000fe20000000800 */
[----:B------:R-:W0:Y:S07]  /*0010*/  S2R R11, SR_TID.X ;  /* 0x00000000000b7919 */ /* 0x000e2e0000002100 */
[----:B------:R-:W1:Y:S01]  /*0020*/  LDC.64 R6, c[0x0][0x380] ;  /* 0x0000e000ff067b82 */ /* 0x000e620000000a00 */
[----:B------:R-:W2:Y:S01]  /*0030*/  LDCU.64 UR4, c[0x0][0x358] ;  /* 0x00006b00ff0477ac */ /* 0x000ea20008000a00 */
[----:B0-----:R-:W-:-:S02]  /*0040*/  IADD3 R3, PT, PT, R11, -0x2, RZ ;  /* 0xfffffffe0b037810 */ /* 0x001fc40007ffe0ff */
[----:B------:R-:W-:Y:S02]  /*0050*/  IADD3 R5, PT, PT, R11, -0x1, RZ ;  /* 0xffffffff0b057810 */ /* 0x000fe40007ffe0ff */
[----:B------:R-:W-:Y:S02]  /*0060*/  ISETP.GT.U32.AND P0, PT, R3, 0x7, PT ;  /* 0x000000070300780c */ /* 0x000fe40003f04070 */
[----:B------:R-:W-:Y:S02]  /*0070*/  ISETP.GT.U32.AND P1, PT, R5, 0x7, PT ;  /* 0x000000070500780c */ /* 0x000fe40003f24070 */
[C---:B------:R-:W-:Y:S02]  /*0080*/  ISETP.GT.U32.AND P2, PT, R11.reuse, 0x7, PT ;  /* 0x000000070b00780c */ /* 0x040fe40003f44070 */
[----:B------:R-:W-:-:S07]  /*0090*/  ISETP.GT.U32.AND P3, PT, R11, 0x6, PT ;  /* 0x000000060b00780c */ /* 0x000fce0003f64070 */
[--C-:B-1----:R-:W-:Y:S01]  /*00a0*/  @!P0 IMAD.WIDE.U32 R2, R3, 0x4, R6.reuse ;  /* 0x0000000403028825 */ /* 0x102fe200078e0006 */
[----:B------:R-:W-:Y:S01]  /*00b0*/  ISETP.GT.U32.AND P4, PT, R11, 0x5, PT ;  /* 0x000000050b00780c */ /* 0x000fe20003f84070 */
[----:B------:R-:W0:Y:S02]  /*00c0*/  @!P0 LDC R13, c[0x3][RZ] ;  /* 0x00c00000ff0d8b82 */ /* 0x000e240000000800 */
[--C-:B------:R-:W-:Y:S01]  /*00d0*/  @!P1 IMAD.WIDE.U32 R4, R5, 0x4, R6.reuse ;  /* 0x0000000405049825 */ /* 0x100fe200078e0006 */
[----:B--2---:R1:W0:Y:S03]  /*00e0*/  @!P0 LDG.E R0, desc[UR4][R2.64] ;  /* 0x0000000402008981 */ /* 0x004226000c1e1900 */
[----:B------:R-:W-:Y:S02]  /*00f0*/  IMAD.WIDE.U32 R6, R11, 0x4, R6 ;  /* 0x000000040b067825 */ /* 0x000fe400078e0006 */
[----:B------:R-:W2:Y:S01]  /*0100*/  @!P1 LDG.E R4, desc[UR4][R4.64] ;  /* 0x0000000404049981 */ /* 0x000ea2000c1e1900 */
[----:B------:R-:W2:Y:S03]  /*0110*/  @!P1 LDC R14, c[0x3][0x4] ;  /* 0x00c00100ff0e9b82 */ /* 0x000ea60000000800 */
[----:B------:R-:W3:Y:S04]  /*0120*/  @!P2 LDG.E R8, desc[UR4][R6.64] ;  /* 0x000000040608a981 */ /* 0x000ee8000c1e1900 */
[----:B------:R-:W4:Y:S01]  /*0130*/  @!P3 LDG.E R10, desc[UR4][R6.64+0x4] ;  /* 0x00000404060ab981 */ /* 0x000f22000c1e1900 */
[----:B------:R-:W3:Y:S03]  /*0140*/  @!P2 LDC R15, c[0x3][0x8] ;  /* 0x00c00200ff0fab82 */ /* 0x000ee60000000800 */
[----:B------:R-:W5:Y:S01]  /*0150*/  @!P4 LDG.E R12, desc[UR4][R6.64+0x8] ;  /* 0x00000804060cc981 */ /* 0x000f62000c1e1900 */
[----:B------:R-:W-:-:S04]  /*0160*/  HFMA2 R9, -RZ, RZ, 0, 0 ;  /* 0x00000000ff097431 */ /* 0x000fc800000001ff */
[----:B------:R-:W4:Y:S08]  /*0170*/  @!P3 LDC R16, c[0x3][0xc] ;  /* 0x00c00300ff10bb82 */ /* 0x000f300000000800 */
[----:B-1----:R-:W1:Y:S08]  /*0180*/  LDC.64 R2, c[0x0][0x388] ;  /* 0x0000e200ff027b82 */ /* 0x002e700000000a00 */
[----:B------:R-:W5:Y:S01]  /*0190*/  @!P4 LDC R17, c[0x3][0x10] ;  /* 0x00c00400ff11cb82 */ /* 0x000f620000000800 */
[----:B-1----:R-:W-:-:S04]  /*01a0*/  IMAD.WIDE.U32 R2, R11, 0x4, R2 ;  /* 0x000000040b027825 */ /* 0x002fc800078e0002 */
[----:B0-----:R-:W-:-:S04]  /*01b0*/  @!P0 IMAD R9, R0, R13, RZ ;  /* 0x0000000d00098224 */ /* 0x001fc800078e02ff */
[----:B--2---:R-:W-:-:S04]  /*01c0*/  @!P1 IMAD R9, R4, R14, R9 ;  /* 0x0000000e04099224 */ /* 0x004fc800078e0209 */
[----:B---3--:R-:W-:-:S04]  /*01d0*/  @!P2 IMAD R9, R8, R15, R9 ;  /* 0x0000000f0809a224 */ /* 0x008fc800078e0209 */
[----:B----4-:R-:W-:-:S04]  /*01e0*/  @!P3 IMAD R9, R10, R16, R9 ;  /* 0x000000100a09b224 */ /* 0x010fc800078e0209 */
[----:B-----5:R-:W-:-:S05]  /*01f0*/  @!P4 IMAD R9, R12, R17, R9 ;  /* 0x000000110c09c224 */ /* 0x020fca00078e0209 */
[----:B------:R-:W-:Y:S01]  /*0200*/  STG.E desc[UR4][R2.64], R9 ;  /* 0x0000000902007986 */ /* 0x000fe2000c101904 */
[----:B------:R-:W-:Y:S05]  /*0210*/  EXIT ;  /* 0x000000000000794d */ /* 0x000fea0003800000 */
.L_x_0:
[----:B------:R-:W-:-:S00]  /*0220*/  BRA `(.L_x_0) ;  /* 0xfffffffc00fc7947 */ /* 0x000fc0000383ffff */
[----:B------:R-:W-:-:S00]  /*0230*/  NOP ;  /* 0x0000000000007918 */ /* 0x000fc00000000000 */
        /* <DEDUP_REMOVED lines=12> */
.L_x_1:


//--------------------- .nv.shared.reserved.0     --------------------------
	.section	.nv.shared.reserved.0,"aw",@nobits
	.weak		__nv_reservedSMEM_offset_0_alias
	.size		__nv_reservedSMEM_offset_0_alias, 0, 64
	.other		__nv_reservedSMEM_offset_0_alias,@"STO_CUDA_RESERVED_SHARED STV_DEFAULT"
__nv_reservedSMEM_offset_0_alias:
	.zero		0
	.zero		64


//--------------------- .nv.constant0._Z9stencil1DPiS_ --------------------------
	.section	.nv.constant0._Z9stencil1DPiS_,"a",@progbits
	.sectionflags	@""
	.align	4
.nv.constant0._Z9stencil1DPiS_:
	.zero		912


//--------------------- SYMBOLS --------------------------

	.type		.nv.reservedSmem.offset0,@object
	.size		.nv.reservedSmem.offset0,0x4
